	.headerflags	@"EF_CUDA_TEXMODE_UNIFIED EF_CUDA_64BIT_ADDRESS EF_CUDA_ACCELERATORS EF_CUDA_SM90 EF_CUDA_VIRTUAL_SM(EF_CUDA_SM90)"
	.elftype	@"ET_EXEC"


//--------------------- .nv.info                  --------------------------
	.section	.nv.info,"",@"SHT_CUDA_INFO"
	.align	4


	//----- nvinfo : EIATTR_REGCOUNT
	.align		4
        /*0000*/ 	.byte	0x04, 0x2f
        /*0002*/ 	.short	(.L_1 - .L_0)
	.align		4
.L_0:
        /*0004*/ 	.word	index@(triton_poi_fused_convolution_div_sub_0)
        /*0008*/ 	.word	0x00000020


	//----- nvinfo : EIATTR_MIN_STACK_SIZE
	.align		4
.L_1:
        /*000c*/ 	.byte	0x04, 0x12
        /*000e*/ 	.short	(.L_3 - .L_2)
	.align		4
.L_2:
        /*0010*/ 	.word	index@(triton_poi_fused_convolution_div_sub_0)
        /*0014*/ 	.word	0x00000000


	//----- nvinfo : EIATTR_FRAME_SIZE
	.align		4
.L_3:
        /*0018*/ 	.byte	0x04, 0x11
        /*001a*/ 	.short	(.L_5 - .L_4)
	.align		4
.L_4:
        /*001c*/ 	.word	index@(triton_poi_fused_convolution_div_sub_0)
        /*0020*/ 	.word	0x00000000


	//----- nvinfo : EIATTR_MIN_STACK_SIZE
	.align		4
.L_5:
        /*0024*/ 	.byte	0x04, 0x12
        /*0026*/ 	.short	(.L_7 - .L_6)
	.align		4
.L_6:
        /*0028*/ 	.word	index@(triton_poi_fused_convolution_div_sub_0)
        /*002c*/ 	.word	0x00000000
.L_7:


//--------------------- .nv.info.triton_poi_fused_convolution_div_sub_0 --------------------------
	.section	.nv.info.triton_poi_fused_convolution_div_sub_0,"",@"SHT_CUDA_INFO"
	.sectionflags	@""
	.align	4


	//----- nvinfo : EIATTR_CUDA_API_VERSION
	.align		4
        /*0000*/ 	.byte	0x04, 0x37
        /*0002*/ 	.short	(.L_9 - .L_8)
.L_8:
        /*0004*/ 	.word	0x0000007c


	//----- nvinfo : EIATTR_KPARAM_INFO
	.align		4
.L_9:
        /*0008*/ 	.byte	0x04, 0x17
        /*000a*/ 	.short	(.L_11 - .L_10)
.L_10:
        /*000c*/ 	.word	0x00000000
        /*0010*/ 	.short	0x0003
        /*0012*/ 	.short	0x0014
        /*0014*/ 	.byte	0x00, 0xf0, 0x11, 0x00


	//----- nvinfo : EIATTR_KPARAM_INFO
	.align		4
.L_11:
        /*0018*/ 	.byte	0x04, 0x17
        /*001a*/ 	.short	(.L_13 - .L_12)
.L_12:
        /*001c*/ 	.word	0x00000000
        /*0020*/ 	.short	0x0002
        /*0022*/ 	.short	0x0010
        /*0024*/ 	.byte	0x00, 0xf0, 0x11, 0x00


	//----- nvinfo : EIATTR_KPARAM_INFO
	.align		4
.L_13:
        /*0028*/ 	.byte	0x04, 0x17
        /*002a*/ 	.short	(.L_15 - .L_14)
.L_14:
        /*002c*/ 	.word	0x00000000
        /*0030*/ 	.short	0x0001
        /*0032*/ 	.short	0x0008
        /*0034*/ 	.byte	0x00, 0xf4, 0x21, 0x00


	//----- nvinfo : EIATTR_KPARAM_INFO
	.align		4
.L_15:
        /*0038*/ 	.byte	0x04, 0x17
        /*003a*/ 	.short	(.L_17 - .L_16)
.L_16:
        /*003c*/ 	.word	0x00000000
        /*0040*/ 	.short	0x0000
        /*0042*/ 	.short	0x0000
        /*0044*/ 	.byte	0x00, 0xf4, 0x21, 0x00


	//----- nvinfo : EIATTR_SPARSE_MMA_MASK
	.align		4
.L_17:
        /*0048*/ 	.byte	0x03, 0x50
        /*004a*/ 	.short	0x0000


	//----- nvinfo : EIATTR_MAXREG_COUNT
	.align		4
        /*004c*/ 	.byte	0x03, 0x1b
        /*004e*/ 	.short	0x00ff


	//----- nvinfo : EIATTR_EXIT_INSTR_OFFSETS
	.align		4
        /*0050*/ 	.byte	0x04, 0x1c
        /*0052*/ 	.short	(.L_19 - .L_18)


	//   ....[0]....
.L_18:
        /*0054*/ 	.word	0x00000770


	//   ....[1]....
        /*0058*/ 	.word	0x00000790


	//----- nvinfo : EIATTR_REQNTID
	.align		4
.L_19:
        /*005c*/ 	.byte	0x04, 0x10
        /*005e*/ 	.short	(.L_21 - .L_20)
.L_20:
        /*0060*/ 	.word	0x00000080
        /*0064*/ 	.word	0x00000001
        /*0068*/ 	.word	0x00000001


	//----- nvinfo : EIATTR_CBANK_PARAM_SIZE
	.align		4
.L_21:
        /*006c*/ 	.byte	0x03, 0x19
        /*006e*/ 	.short	0x0018


	//----- nvinfo : EIATTR_PARAM_CBANK
	.align		4
        /*0070*/ 	.byte	0x04, 0x0a
        /*0072*/ 	.short	(.L_23 - .L_22)
	.align		4
.L_22:
        /*0074*/ 	.word	index@(.nv.constant0.triton_poi_fused_convolution_div_sub_0)
        /*0078*/ 	.short	0x0210
        /*007a*/ 	.short	0x0018


	//----- nvinfo : EIATTR_SW_WAR
	.align		4
.L_23:
        /*007c*/ 	.byte	0x04, 0x36
        /*007e*/ 	.short	(.L_25 - .L_24)
.L_24:
        /*0080*/ 	.word	0x00000008
.L_25:


//--------------------- .nv.callgraph             --------------------------
	.section	.nv.callgraph,"",@"SHT_CUDA_CALLGRAPH"
	.align	4
	.sectionentsize	8
	.align		4
        /*0000*/ 	.word	0x00000000
	.align		4
        /*0004*/ 	.word	0xffffffff
	.align		4
        /*0008*/ 	.word	0x00000000
	.align		4
        /*000c*/ 	.word	0xfffffffe
	.align		4
        /*0010*/ 	.word	0x00000000
	.align		4
        /*0014*/ 	.word	0xfffffffd
	.align		4
        /*0018*/ 	.word	0x00000000
	.align		4
        /*001c*/ 	.word	0xfffffffc


//--------------------- .text.triton_poi_fused_convolution_div_sub_0 --------------------------
	.section	.text.triton_poi_fused_convolution_div_sub_0,"ax",@progbits
	.align	128
        .global         triton_poi_fused_convolution_div_sub_0
        .type           triton_poi_fused_convolution_div_sub_0,@function
        .size           triton_poi_fused_convolution_div_sub_0,(.L_x_1 - triton_poi_fused_convolution_div_sub_0)
        .other          triton_poi_fused_convolution_div_sub_0,@"STO_CUDA_ENTRY STV_DEFAULT"
triton_poi_fused_convolution_div_sub_0:
.text.triton_poi_fused_convolution_div_sub_0:
[----:B------:R-:W0:Y:S01]  /*0000*/  LDC R1, c[0x0][0x28] ;  /* 0x00000a00ff017b82 */ /* 0x000e220000000800 */
[----:B------:R-:W1:Y:S07]  /*0010*/  S2R R10, SR_TID.X ;  /* 0x00000000000a7919 */ /* 0x000e6e0000002100 */
[----:B------:R-:W2:Y:S01]  /*0020*/  S2UR UR4, SR_CTAID.Y ;  /* 0x00000000000479c3 */ /* 0x000ea20000002600 */
[----:B------:R-:W-:Y:S01]  /*0030*/  HFMA2.MMA R0, -RZ, RZ, 0, 0 ;  /* 0x00000000ff007435 */ /* 0x000fe200000001ff */
[----:B------:R-:W3:Y:S06]  /*0040*/  S2R R3, SR_CTAID.X ;  /* 0x0000000000037919 */ /* 0x000eec0000002500 */
[----:B------:R-:W4:Y:S01]  /*0050*/  LDC.64 R12, c[0x0][0x210] ;  /* 0x00008400ff0c7b82 */ /* 0x000f220000000a00 */
[----:B--2---:R-:W-:Y:S01]  /*0060*/  USHF.L.U32 UR4, UR4, 0x5, URZ ;  /* 0x0000000504047899 */ /* 0x004fe2000800063f */
[----:B-1----:R-:W-:-:S02]  /*0070*/  SHF.R.U32.HI R19, RZ, 0x5, R10 ;  /* 0x00000005ff137819 */ /* 0x002fc4000001160a */
[----:B------:R-:W-:Y:S02]  /*0080*/  LOP3.LUT R10, R10, 0x1f, RZ, 0xc0, !PT ;  /* 0x0000001f0a0a7812 */ /* 0x000fe400078ec0ff */
[----:B------:R-:W-:Y:S02]  /*0090*/  SGXT.U32 R19, R19, 0x2 ;  /* 0x000000021313781a */ /* 0x000fe40000000000 */
[----:B---3--:R-:W-:Y:S02]  /*00a0*/  LEA R10, R3, R10, 0x5 ;  /* 0x0000000a030a7211 */ /* 0x008fe400078e28ff */
[----:B------:R-:W-:Y:S01]  /*00b0*/  LOP3.LUT R19, R19, UR4, RZ, 0xfc, !PT ;  /* 0x0000000413137c12 */ /* 0x000fe2000f8efcff */
[----:B------:R-:W-:Y:S01]  /*00c0*/  ULDC.64 UR4, c[0x0][0x208] ;  /* 0x0000820000047ab9 */ /* 0x000fe20000000a00 */
[----:B------:R-:W-:-:S03]  /*00d0*/  ISETP.GE.AND P0, PT, R10, 0x79, PT ;  /* 0x000000790a00780c */ /* 0x000fc60003f06270 */
[C---:B------:R-:W-:Y:S01]  /*00e0*/  IMAD R21, R19.reuse, 0x79, R10 ;  /* 0x0000007913157824 */ /* 0x040fe200078e020a */
[----:B------:R-:W-:-:S03]  /*00f0*/  ISETP.LT.AND P1, PT, R19, 0xc0, !P0 ;  /* 0x000000c01300780c */ /* 0x000fc60004721270 */
[----:B----4-:R-:W-:Y:S01]  /*0100*/  IMAD.WIDE R14, R21, 0x4, R12 ;  /* 0x00000004150e7825 */ /* 0x010fe200078e020c */
[C---:B------:R-:W-:Y:S02]  /*0110*/  LOP3.LUT R4, R19.reuse, 0x4, RZ, 0xfc, !PT ;  /* 0x0000000413047812 */ /* 0x040fe400078efcff */
[C---:B------:R-:W-:Y:S02]  /*0120*/  LOP3.LUT R11, R19.reuse, 0xc, RZ, 0xfc, !PT ;  /* 0x0000000c130b7812 */ /* 0x040fe400078efcff */
[C---:B------:R-:W-:Y:S02]  /*0130*/  LOP3.LUT R2, R19.reuse, 0x10, RZ, 0xfc, !PT ;  /* 0x0000001013027812 */ /* 0x040fe400078efcff */
[----:B------:R-:W-:Y:S02]  /*0140*/  LOP3.LUT R9, R19, 0x8, RZ, 0xfc, !PT ;  /* 0x0000000813097812 */ /* 0x000fe400078efcff */
[----:B------:R-:W-:Y:S01]  /*0150*/  IADD3 R29, R21, 0x1e4, RZ ;  /* 0x000001e4151d7810 */ /* 0x000fe20007ffe0ff */
[----:B------:R1:W2:Y:S01]  /*0160*/  @P1 LDG.E.EL R0, desc[UR4][R14.64] ;  /* 0x000000040e001981 */ /* 0x0002a2000c2e1900 */
[----:B------:R-:W-:-:S02]  /*0170*/  ISETP.LT.AND P6, PT, R4, 0xc0, !P0 ;  /* 0x000000c00400780c */ /* 0x000fc400047c1270 */
[----:B------:R-:W-:Y:S02]  /*0180*/  ISETP.LT.AND P4, PT, R11, 0xc0, !P0 ;  /* 0x000000c00b00780c */ /* 0x000fe40004781270 */
[----:B------:R-:W-:Y:S02]  /*0190*/  ISETP.LT.AND P3, PT, R2, 0xc0, !P0 ;  /* 0x000000c00200780c */ /* 0x000fe40004761270 */
[----:B------:R-:W-:Y:S01]  /*01a0*/  LOP3.LUT R22, R19, 0x14, RZ, 0xfc, !PT ;  /* 0x0000001413167812 */ /* 0x000fe200078efcff */
[----:B------:R-:W-:Y:S01]  /*01b0*/  HFMA2.MMA R5, -RZ, RZ, 0, 0 ;  /* 0x00000000ff057435 */ /* 0x000fe200000001ff */
[----:B------:R-:W-:Y:S01]  /*01c0*/  MOV R8, RZ ;  /* 0x000000ff00087202 */ /* 0x000fe20000000f00 */
[----:B------:R-:W-:Y:S01]  /*01d0*/  IMAD.WIDE R28, R29, 0x4, R12 ;  /* 0x000000041d1c7825 */ /* 0x000fe200078e020c */
[----:B------:R-:W-:Y:S02]  /*01e0*/  ISETP.LT.AND P5, PT, R9, 0xc0, !P0 ;  /* 0x000000c00900780c */ /* 0x000fe400047a1270 */
[----:B-1----:R-:W-:-:S02]  /*01f0*/  IADD3 R15, R21, 0x5ac, RZ ;  /* 0x000005ac150f7810 */ /* 0x002fc40007ffe0ff */
[----:B------:R-:W-:Y:S02]  /*0200*/  LOP3.LUT R24, R19, 0x18, RZ, 0xfc, !PT ;  /* 0x0000001813187812 */ /* 0x000fe400078efcff */
[----:B------:R-:W-:Y:S02]  /*0210*/  CS2R R6, SRZ ;  /* 0x0000000000067805 */ /* 0x000fe4000001ff00 */
[----:B------:R-:W-:Y:S02]  /*0220*/  IADD3 R17, R21, 0x790, RZ ;  /* 0x0000079015117810 */ /* 0x000fe40007ffe0ff */
[----:B------:R-:W-:Y:S02]  /*0230*/  P2R R18, PR, RZ, 0x2 ;  /* 0x00000002ff127803 */ /* 0x000fe40000000000 */
[----:B------:R-:W-:Y:S02]  /*0240*/  IADD3 R27, R21, 0x3c8, RZ ;  /* 0x000003c8151b7810 */ /* 0x000fe40007ffe0ff */
[----:B------:R-:W-:Y:S01]  /*0250*/  ISETP.LT.AND P2, PT, R22, 0xc0, !P0 ;  /* 0x000000c01600780c */ /* 0x000fe20004741270 */
[--C-:B------:R-:W-:Y:S01]  /*0260*/  IMAD.WIDE R14, R15, 0x4, R12.reuse ;  /* 0x000000040f0e7825 */ /* 0x100fe200078e020c */
[----:B------:R-:W-:Y:S01]  /*0270*/  ISETP.LT.AND P1, PT, R24, 0xc0, !P0 ;  /* 0x000000c01800780c */ /* 0x000fe20004721270 */
[----:B------:R1:W3:Y:S01]  /*0280*/  @P6 LDG.E.EL R8, desc[UR4][R28.64] ;  /* 0x000000041c086981 */ /* 0x0002e2000c2e1900 */
[----:B------:R-:W-:Y:S01]  /*0290*/  IADD3 R20, R21, 0x974, RZ ;  /* 0x0000097415147810 */ /* 0x000fe20007ffe0ff */
[--C-:B------:R-:W-:Y:S01]  /*02a0*/  IMAD.WIDE R16, R17, 0x4, R12.reuse ;  /* 0x0000000411107825 */ /* 0x100fe200078e020c */
[----:B------:R-:W-:Y:S01]  /*02b0*/  HFMA2.MMA R23, -RZ, RZ, 0, 0 ;  /* 0x00000000ff177435 */ /* 0x000fe200000001ff */
[----:B------:R-:W-:Y:S01]  /*02c0*/  P2R R3, PR, RZ, 0x40 ;  /* 0x00000040ff037803 */ /* 0x000fe20000000000 */
[----:B------:R4:W3:Y:S01]  /*02d0*/  @P4 LDG.E.EL R6, desc[UR4][R14.64] ;  /* 0x000000040e064981 */ /* 0x0008e2000c2e1900 */
[----:B------:R-:W-:Y:S01]  /*02e0*/  IMAD.WIDE R26, R27, 0x4, R12 ;  /* 0x000000041b1a7825 */ /* 0x000fe200078e020c */
[----:B------:R-:W-:-:S02]  /*02f0*/  ISETP.NE.AND P6, PT, R18, RZ, PT ;  /* 0x000000ff1200720c */ /* 0x000fc40003fc5270 */
[----:B-1----:R-:W-:Y:S01]  /*0300*/  IADD3 R29, R21, 0xb58, RZ ;  /* 0x00000b58151d7810 */ /* 0x002fe20007ffe0ff */
[----:B------:R1:W3:Y:S01]  /*0310*/  @P3 LDG.E.EL R5, desc[UR4][R16.64] ;  /* 0x0000000410053981 */ /* 0x0002e2000c2e1900 */
[----:B------:R-:W-:Y:S01]  /*0320*/  MOV R18, RZ ;  /* 0x000000ff00127202 */ /* 0x000fe20000000f00 */
[--C-:B----4-:R-:W-:Y:S02]  /*0330*/  IMAD.WIDE R14, R20, 0x4, R12.reuse ;  /* 0x00000004140e7825 */ /* 0x110fe400078e020c */
[----:B------:R4:W3:Y:S04]  /*0340*/  @P5 LDG.E.EL R7, desc[UR4][R26.64] ;  /* 0x000000041a075981 */ /* 0x0008e8000c2e1900 */
[----:B------:R-:W3:Y:S01]  /*0350*/  @P2 LDG.E.EL R18, desc[UR4][R14.64] ;  /* 0x000000040e122981 */ /* 0x000ee2000c2e1900 */
[----:B-1----:R-:W-:-:S05]  /*0360*/  IMAD.WIDE R16, R29, 0x4, R12 ;  /* 0x000000041d107825 */ /* 0x002fca00078e020c */
[----:B------:R1:W3:Y:S01]  /*0370*/  @P1 LDG.E.EL R23, desc[UR4][R16.64] ;  /* 0x0000000410171981 */ /* 0x0002e2000c2e1900 */
[----:B------:R-:W-:Y:S01]  /*0380*/  IADD3 R21, R21, 0xd3c, RZ ;  /* 0x00000d3c15157810 */ /* 0x000fe20007ffe0ff */
[----:B----4-:R-:W-:-:S04]  /*0390*/  IMAD.HI R27, R19, 0x55555556, RZ ;  /* 0x55555556131b7827 */ /* 0x010fc800078e02ff */
[----:B------:R-:W-:Y:S02]  /*03a0*/  IMAD.WIDE R20, R21, 0x4, R12 ;  /* 0x0000000415147825 */ /* 0x000fe400078e020c */
[----:B------:R-:W4:Y:S01]  /*03b0*/  LDC.64 R12, c[0x0][0x218] ;  /* 0x00008600ff0c7b82 */ /* 0x000f220000000a00 */
[----:B------:R-:W-:Y:S02]  /*03c0*/  LEA.HI R28, R27, R27, RZ, 0x1 ;  /* 0x0000001b1b1c7211 */ /* 0x000fe400078f08ff */
[----:B------:R-:W-:-:S03]  /*03d0*/  LOP3.LUT R25, R19, 0x1c, RZ, 0xfc, !PT ;  /* 0x0000001c13197812 */ /* 0x000fc600078efcff */
[----:B------:R-:W-:Y:S01]  /*03e0*/  IMAD R19, R28, -0x3, R19 ;  /* 0xfffffffd1c137824 */ /* 0x000fe200078e0213 */
[----:B------:R-:W-:-:S03]  /*03f0*/  ISETP.LT.AND P0, PT, R25, 0xc0, !P0 ;  /* 0x000000c01900780c */ /* 0x000fc60004701270 */
[----:B------:R-:W-:Y:S01]  /*0400*/  IMAD R19, R10, 0x3, R19 ;  /* 0x000000030a137824 */ /* 0x000fe200078e0213 */
[----:B------:R-:W-:-:S03]  /*0410*/  MOV R26, RZ ;  /* 0x000000ff001a7202 */ /* 0x000fc60000000f00 */
[----:B------:R-:W-:Y:S02]  /*0420*/  IMAD R19, R28, 0x16b, R19 ;  /* 0x0000016b1c137824 */ /* 0x000fe400078e0213 */
[----:B-1----:R-:W-:-:S04]  /*0430*/  IMAD.HI R16, R9, 0x55555556, RZ ;  /* 0x5555555609107827 */ /* 0x002fc800078e02ff */
[----:B------:R1:W5:Y:S01]  /*0440*/  @P0 LDG.E.EL R26, desc[UR4][R20.64] ;  /* 0x00000004141a0981 */ /* 0x000362000c2e1900 */
[----:B0---4-:R-:W-:Y:S01]  /*0450*/  IMAD.WIDE R14, R19, 0x4, R12 ;  /* 0x00000004130e7825 */ /* 0x011fe200078e020c */
[----:B------:R-:W-:-:S03]  /*0460*/  LEA.HI R16, R16, R16, RZ, 0x1 ;  /* 0x0000001010107211 */ /* 0x000fc600078f08ff */
[----:B------:R-:W-:-:S04]  /*0470*/  IMAD.HI R17, R11, 0x55555556, RZ ;  /* 0x555555560b117827 */ /* 0x000fc800078e02ff */
[----:B------:R-:W-:-:S04]  /*0480*/  IMAD R9, R16, -0x3, R9 ;  /* 0xfffffffd10097824 */ /* 0x000fc800078e0209 */
[----:B------:R-:W-:Y:S02]  /*0490*/  IMAD R9, R16, 0x16b, R9 ;  /* 0x0000016b10097824 */ /* 0x000fe400078e0209 */
[----:B------:R-:W-:-:S04]  /*04a0*/  IMAD.HI R16, R2, 0x55555556, RZ ;  /* 0x5555555602107827 */ /* 0x000fc800078e02ff */
[----:B------:R-:W-:Y:S01]  /*04b0*/  IMAD R9, R10, 0x3, R9 ;  /* 0x000000030a097824 */ /* 0x000fe200078e0209 */
[----:B--2---:R0:W-:Y:S01]  /*04c0*/  @P6 STG.E desc[UR4][R14.64], R0 ;  /* 0x000000000e006986 */ /* 0x0041e2000c101904 */
[----:B------:R-:W-:Y:S01]  /*04d0*/  ISETP.NE.AND P6, PT, R3, RZ, PT ;  /* 0x000000ff0300720c */ /* 0x000fe20003fc5270 */
[----:B------:R-:W-:-:S05]  /*04e0*/  IMAD.HI R3, R4, 0x55555556, RZ ;  /* 0x5555555604037827 */ /* 0x000fca00078e02ff */
[----:B------:R-:W-:-:S05]  /*04f0*/  LEA.HI R3, R3, R3, RZ, 0x1 ;  /* 0x0000000303037211 */ /* 0x000fca00078f08ff */
[----:B------:R-:W-:Y:S02]  /*0500*/  IMAD R4, R3, -0x3, R4 ;  /* 0xfffffffd03047824 */ /* 0x000fe400078e0204 */
[----:B0-----:R-:W-:-:S04]  /*0510*/  IMAD.HI R0, R22, 0x55555556, RZ ;  /* 0x5555555616007827 */ /* 0x001fc800078e02ff */
[----:B------:R-:W-:Y:S01]  /*0520*/  IMAD R3, R3, 0x16b, R4 ;  /* 0x0000016b03037824 */ /* 0x000fe200078e0204 */
[----:B------:R-:W-:Y:S01]  /*0530*/  LEA.HI R4, R17, R17, RZ, 0x1 ;  /* 0x0000001111047211 */ /* 0x000fe200078f08ff */
[----:B------:R-:W-:-:S04]  /*0540*/  IMAD.HI R17, R24, 0x55555556, RZ ;  /* 0x5555555618117827 */ /* 0x000fc800078e02ff */
[----:B------:R-:W-:Y:S01]  /*0550*/  IMAD.HI R14, R25, 0x55555556, RZ ;  /* 0x55555556190e7827 */ /* 0x000fe200078e02ff */
[----:B------:R-:W-:-:S03]  /*0560*/  LEA.HI R15, R16, R16, RZ, 0x1 ;  /* 0x00000010100f7211 */ /* 0x000fc600078f08ff */
[----:B------:R-:W-:Y:S01]  /*0570*/  IMAD R19, R4, -0x3, R11 ;  /* 0xfffffffd04137824 */ /* 0x000fe200078e020b */
[----:B------:R-:W-:Y:S02]  /*0580*/  LEA.HI R11, R0, R0, RZ, 0x1 ;  /* 0x00000000000b7211 */ /* 0x000fe400078f08ff */
[----:B------:R-:W-:Y:S02]  /*0590*/  LEA.HI R17, R17, R17, RZ, 0x1 ;  /* 0x0000001111117211 */ /* 0x000fe400078f08ff */
[----:B------:R-:W-:Y:S01]  /*05a0*/  LEA.HI R0, R14, R14, RZ, 0x1 ;  /* 0x0000000e0e007211 */ /* 0x000fe200078f08ff */
[----:B------:R-:W-:Y:S02]  /*05b0*/  IMAD R2, R15, -0x3, R2 ;  /* 0xfffffffd0f027824 */ /* 0x000fe400078e0202 */
[----:B------:R-:W-:Y:S02]  /*05c0*/  IMAD R22, R11, -0x3, R22 ;  /* 0xfffffffd0b167824 */ /* 0x000fe400078e0216 */
[----:B------:R-:W-:-:S02]  /*05d0*/  IMAD R24, R17, -0x3, R24 ;  /* 0xfffffffd11187824 */ /* 0x000fc400078e0218 */
[----:B------:R-:W-:Y:S02]  /*05e0*/  IMAD R25, R0, -0x3, R25 ;  /* 0xfffffffd00197824 */ /* 0x000fe400078e0219 */
[----:B------:R-:W-:Y:S02]  /*05f0*/  IMAD R19, R4, 0x16b, R19 ;  /* 0x0000016b04137824 */ /* 0x000fe400078e0213 */
[----:B-1----:R-:W-:Y:S02]  /*0600*/  IMAD R21, R15, 0x16b, R2 ;  /* 0x0000016b0f157824 */ /* 0x002fe400078e0202 */
[----:B------:R-:W-:Y:S02]  /*0610*/  IMAD R11, R11, 0x16b, R22 ;  /* 0x0000016b0b0b7824 */ /* 0x000fe400078e0216 */
[----:B------:R-:W-:Y:S02]  /*0620*/  IMAD R27, R17, 0x16b, R24 ;  /* 0x0000016b111b7824 */ /* 0x000fe400078e0218 */
[----:B------:R-:W-:-:S02]  /*0630*/  IMAD R29, R0, 0x16b, R25 ;  /* 0x0000016b001d7824 */ /* 0x000fc400078e0219 */
[C---:B------:R-:W-:Y:S02]  /*0640*/  IMAD R3, R10.reuse, 0x3, R3 ;  /* 0x000000030a037824 */ /* 0x040fe400078e0203 */
[C---:B------:R-:W-:Y:S02]  /*0650*/  IMAD R15, R10.reuse, 0x3, R19 ;  /* 0x000000030a0f7824 */ /* 0x040fe400078e0213 */
[C---:B------:R-:W-:Y:S02]  /*0660*/  IMAD R17, R10.reuse, 0x3, R21 ;  /* 0x000000030a117824 */ /* 0x040fe400078e0215 */
[C---:B------:R-:W-:Y:S02]  /*0670*/  IMAD R21, R10.reuse, 0x3, R11 ;  /* 0x000000030a157824 */ /* 0x040fe400078e020b */
[C---:B------:R-:W-:Y:S02]  /*0680*/  IMAD R25, R10.reuse, 0x3, R27 ;  /* 0x000000030a197824 */ /* 0x040fe400078e021b */
[----:B------:R-:W-:-:S02]  /*0690*/  IMAD R29, R10, 0x3, R29 ;  /* 0x000000030a1d7824 */ /* 0x000fc400078e021d */
[----:B------:R-:W-:-:S04]  /*06a0*/  IMAD.WIDE R2, R3, 0x4, R12 ;  /* 0x0000000403027825 */ /* 0x000fc800078e020c */
[--C-:B------:R-:W-:Y:S01]  /*06b0*/  IMAD.WIDE R10, R9, 0x4, R12.reuse ;  /* 0x00000004090a7825 */ /* 0x100fe200078e020c */
[----:B---3--:R0:W-:Y:S03]  /*06c0*/  @P6 STG.E desc[UR4][R2.64], R8 ;  /* 0x0000000802006986 */ /* 0x0081e6000c101904 */
[--C-:B------:R-:W-:Y:S01]  /*06d0*/  IMAD.WIDE R14, R15, 0x4, R12.reuse ;  /* 0x000000040f0e7825 */ /* 0x100fe200078e020c */
[----:B------:R0:W-:Y:S03]  /*06e0*/  @P5 STG.E desc[UR4][R10.64], R7 ;  /* 0x000000070a005986 */ /* 0x0001e6000c101904 */
[--C-:B------:R-:W-:Y:S01]  /*06f0*/  IMAD.WIDE R16, R17, 0x4, R12.reuse ;  /* 0x0000000411107825 */ /* 0x100fe200078e020c */
[----:B------:R0:W-:Y:S03]  /*0700*/  @P4 STG.E desc[UR4][R14.64], R6 ;  /* 0x000000060e004986 */ /* 0x0001e6000c101904 */
[--C-:B------:R-:W-:Y:S01]  /*0710*/  IMAD.WIDE R20, R21, 0x4, R12.reuse ;  /* 0x0000000415147825 */ /* 0x100fe200078e020c */
[----:B------:R0:W-:Y:S03]  /*0720*/  @P3 STG.E desc[UR4][R16.64], R5 ;  /* 0x0000000510003986 */ /* 0x0001e6000c101904 */
[--C-:B------:R-:W-:Y:S01]  /*0730*/  IMAD.WIDE R24, R25, 0x4, R12.reuse ;  /* 0x0000000419187825 */ /* 0x100fe200078e020c */
[----:B------:R0:W-:Y:S04]  /*0740*/  @P2 STG.E desc[UR4][R20.64], R18 ;  /* 0x0000001214002986 */ /* 0x0001e8000c101904 */
[----:B------:R0:W-:Y:S01]  /*0750*/  @P1 STG.E desc[UR4][R24.64], R23 ;  /* 0x0000001718001986 */ /* 0x0001e2000c101904 */
[----:B------:R-:W-:Y:S01]  /*0760*/  IMAD.WIDE R12, R29, 0x4, R12 ;  /* 0x000000041d0c7825 */ /* 0x000fe200078e020c */
[----:B0-----:R-:W-:Y:S06]  /*0770*/  @!P0 EXIT ;  /* 0x000000000000894d */ /* 0x001fec0003800000 */
[----:B-----5:R-:W-:Y:S01]  /*0780*/  STG.E desc[UR4][R12.64], R26 ;  /* 0x0000001a0c007986 */ /* 0x020fe2000c101904 */
[----:B------:R-:W-:Y:S05]  /*0790*/  EXIT ;  /* 0x000000000000794d */ /* 0x000fea0003800000 */
.L_x_0:
[----:B------:R-:W-:-:S00]  /*07a0*/  BRA `(.L_x_0) ;  /* 0xfffffffc00fc7947 */ /* 0x000fc0000383ffff */
[----:B------:R-:W-:-:S00]  /*07b0*/  NOP ;  /* 0x0000000000007918 */ /* 0x000fc00000000000 */
        /* <DEDUP_REMOVED lines=12> */
.L_x_1:


//--------------------- .nv.constant0.triton_poi_fused_convolution_div_sub_0 --------------------------
	.section	.nv.constant0.triton_poi_fused_convolution_div_sub_0,"a",@progbits
	.sectionflags	@""
	.align	4
.nv.constant0.triton_poi_fused_convolution_div_sub_0:
	.zero		552
